//
// Generated by NVIDIA NVVM Compiler
//
// Compiler Build ID: CL-36424714
// Cuda compilation tools, release 13.0, V13.0.88
// Based on NVVM 20.0.0
//

.version 9.0
.target sm_100
.address_size 64

	// .globl	_Z26vectorMultiplicationKernelPdPKdS1_j

.visible .entry _Z26vectorMultiplicationKernelPdPKdS1_j(
	.param .u64 .ptr .align 1 _Z26vectorMultiplicationKernelPdPKdS1_j_param_0,
	.param .u64 .ptr .align 1 _Z26vectorMultiplicationKernelPdPKdS1_j_param_1,
	.param .u64 .ptr .align 1 _Z26vectorMultiplicationKernelPdPKdS1_j_param_2,
	.param .u32 _Z26vectorMultiplicationKernelPdPKdS1_j_param_3
)
{
	.reg .pred 	%p<10>;
	.reg .b32 	%r<57>;
	.reg .b64 	%rd<78>;
	.reg .b64 	%fd<112>;

	ld.param.u64 	%rd6, [_Z26vectorMultiplicationKernelPdPKdS1_j_param_0];
	ld.param.u64 	%rd7, [_Z26vectorMultiplicationKernelPdPKdS1_j_param_1];
	ld.param.u64 	%rd8, [_Z26vectorMultiplicationKernelPdPKdS1_j_param_2];
	ld.param.u32 	%r20, [_Z26vectorMultiplicationKernelPdPKdS1_j_param_3];
	cvta.to.global.u64 	%rd1, %rd8;
	cvta.to.global.u64 	%rd2, %rd7;
	mov.u32 	%r1, %tid.x;
	setp.eq.s32 	%p1, %r20, 0;
	mov.f64 	%fd111, 0d0000000000000000;
	@%p1 bra 	$L__BB0_13;
	mul.lo.s32 	%r2, %r20, %r1;
	and.b32  	%r3, %r20, 15;
	setp.lt.u32 	%p2, %r20, 16;
	mov.f64 	%fd111, 0d0000000000000000;
	mov.b32 	%r53, 0;
	@%p2 bra 	$L__BB0_4;
	and.b32  	%r53, %r20, -16;
	mov.f64 	%fd111, 0d0000000000000000;
	mov.b32 	%r51, 0;
$L__BB0_3:
	.pragma "nounroll";
	add.s32 	%r23, %r51, %r2;
	mul.wide.u32 	%rd9, %r23, 8;
	add.s64 	%rd10, %rd2, %rd9;
	ld.global.f64 	%fd18, [%rd10];
	mul.wide.u32 	%rd11, %r51, 8;
	add.s64 	%rd12, %rd1, %rd11;
	ld.global.f64 	%fd19, [%rd12];
	fma.rn.f64 	%fd20, %fd18, %fd19, %fd111;
	add.s32 	%r24, %r23, 1;
	mul.wide.u32 	%rd13, %r24, 8;
	add.s64 	%rd14, %rd2, %rd13;
	ld.global.f64 	%fd21, [%rd14];
	ld.global.f64 	%fd22, [%rd12+8];
	fma.rn.f64 	%fd23, %fd21, %fd22, %fd20;
	add.s32 	%r25, %r23, 2;
	mul.wide.u32 	%rd15, %r25, 8;
	add.s64 	%rd16, %rd2, %rd15;
	ld.global.f64 	%fd24, [%rd16];
	ld.global.f64 	%fd25, [%rd12+16];
	fma.rn.f64 	%fd26, %fd24, %fd25, %fd23;
	add.s32 	%r26, %r23, 3;
	mul.wide.u32 	%rd17, %r26, 8;
	add.s64 	%rd18, %rd2, %rd17;
	ld.global.f64 	%fd27, [%rd18];
	ld.global.f64 	%fd28, [%rd12+24];
	fma.rn.f64 	%fd29, %fd27, %fd28, %fd26;
	add.s32 	%r27, %r23, 4;
	mul.wide.u32 	%rd19, %r27, 8;
	add.s64 	%rd20, %rd2, %rd19;
	ld.global.f64 	%fd30, [%rd20];
	ld.global.f64 	%fd31, [%rd12+32];
	fma.rn.f64 	%fd32, %fd30, %fd31, %fd29;
	add.s32 	%r28, %r23, 5;
	mul.wide.u32 	%rd21, %r28, 8;
	add.s64 	%rd22, %rd2, %rd21;
	ld.global.f64 	%fd33, [%rd22];
	ld.global.f64 	%fd34, [%rd12+40];
	fma.rn.f64 	%fd35, %fd33, %fd34, %fd32;
	add.s32 	%r29, %r23, 6;
	mul.wide.u32 	%rd23, %r29, 8;
	add.s64 	%rd24, %rd2, %rd23;
	ld.global.f64 	%fd36, [%rd24];
	ld.global.f64 	%fd37, [%rd12+48];
	fma.rn.f64 	%fd38, %fd36, %fd37, %fd35;
	add.s32 	%r30, %r23, 7;
	mul.wide.u32 	%rd25, %r30, 8;
	add.s64 	%rd26, %rd2, %rd25;
	ld.global.f64 	%fd39, [%rd26];
	ld.global.f64 	%fd40, [%rd12+56];
	fma.rn.f64 	%fd41, %fd39, %fd40, %fd38;
	add.s32 	%r31, %r23, 8;
	mul.wide.u32 	%rd27, %r31, 8;
	add.s64 	%rd28, %rd2, %rd27;
	ld.global.f64 	%fd42, [%rd28];
	ld.global.f64 	%fd43, [%rd12+64];
	fma.rn.f64 	%fd44, %fd42, %fd43, %fd41;
	add.s32 	%r32, %r23, 9;
	mul.wide.u32 	%rd29, %r32, 8;
	add.s64 	%rd30, %rd2, %rd29;
	ld.global.f64 	%fd45, [%rd30];
	ld.global.f64 	%fd46, [%rd12+72];
	fma.rn.f64 	%fd47, %fd45, %fd46, %fd44;
	add.s32 	%r33, %r23, 10;
	mul.wide.u32 	%rd31, %r33, 8;
	add.s64 	%rd32, %rd2, %rd31;
	ld.global.f64 	%fd48, [%rd32];
	ld.global.f64 	%fd49, [%rd12+80];
	fma.rn.f64 	%fd50, %fd48, %fd49, %fd47;
	add.s32 	%r34, %r23, 11;
	mul.wide.u32 	%rd33, %r34, 8;
	add.s64 	%rd34, %rd2, %rd33;
	ld.global.f64 	%fd51, [%rd34];
	ld.global.f64 	%fd52, [%rd12+88];
	fma.rn.f64 	%fd53, %fd51, %fd52, %fd50;
	add.s32 	%r35, %r23, 12;
	mul.wide.u32 	%rd35, %r35, 8;
	add.s64 	%rd36, %rd2, %rd35;
	ld.global.f64 	%fd54, [%rd36];
	ld.global.f64 	%fd55, [%rd12+96];
	fma.rn.f64 	%fd56, %fd54, %fd55, %fd53;
	add.s32 	%r36, %r23, 13;
	mul.wide.u32 	%rd37, %r36, 8;
	add.s64 	%rd38, %rd2, %rd37;
	ld.global.f64 	%fd57, [%rd38];
	ld.global.f64 	%fd58, [%rd12+104];
	fma.rn.f64 	%fd59, %fd57, %fd58, %fd56;
	add.s32 	%r37, %r23, 14;
	mul.wide.u32 	%rd39, %r37, 8;
	add.s64 	%rd40, %rd2, %rd39;
	ld.global.f64 	%fd60, [%rd40];
	ld.global.f64 	%fd61, [%rd12+112];
	fma.rn.f64 	%fd62, %fd60, %fd61, %fd59;
	add.s32 	%r38, %r23, 15;
	mul.wide.u32 	%rd41, %r38, 8;
	add.s64 	%rd42, %rd2, %rd41;
	ld.global.f64 	%fd63, [%rd42];
	ld.global.f64 	%fd64, [%rd12+120];
	fma.rn.f64 	%fd111, %fd63, %fd64, %fd62;
	add.s32 	%r51, %r51, 16;
	setp.ne.s32 	%p3, %r51, %r53;
	@%p3 bra 	$L__BB0_3;
$L__BB0_4:
	setp.eq.s32 	%p4, %r3, 0;
	@%p4 bra 	$L__BB0_13;
	and.b32  	%r8, %r20, 7;
	setp.lt.u32 	%p5, %r3, 8;
	@%p5 bra 	$L__BB0_7;
	add.s32 	%r39, %r53, %r2;
	mul.wide.u32 	%rd43, %r39, 8;
	add.s64 	%rd44, %rd2, %rd43;
	ld.global.f64 	%fd66, [%rd44];
	mul.wide.u32 	%rd45, %r53, 8;
	add.s64 	%rd46, %rd1, %rd45;
	ld.global.f64 	%fd67, [%rd46];
	fma.rn.f64 	%fd68, %fd66, %fd67, %fd111;
	add.s32 	%r40, %r39, 1;
	mul.wide.u32 	%rd47, %r40, 8;
	add.s64 	%rd48, %rd2, %rd47;
	ld.global.f64 	%fd69, [%rd48];
	ld.global.f64 	%fd70, [%rd46+8];
	fma.rn.f64 	%fd71, %fd69, %fd70, %fd68;
	add.s32 	%r41, %r39, 2;
	mul.wide.u32 	%rd49, %r41, 8;
	add.s64 	%rd50, %rd2, %rd49;
	ld.global.f64 	%fd72, [%rd50];
	ld.global.f64 	%fd73, [%rd46+16];
	fma.rn.f64 	%fd74, %fd72, %fd73, %fd71;
	add.s32 	%r42, %r39, 3;
	mul.wide.u32 	%rd51, %r42, 8;
	add.s64 	%rd52, %rd2, %rd51;
	ld.global.f64 	%fd75, [%rd52];
	ld.global.f64 	%fd76, [%rd46+24];
	fma.rn.f64 	%fd77, %fd75, %fd76, %fd74;
	add.s32 	%r43, %r39, 4;
	mul.wide.u32 	%rd53, %r43, 8;
	add.s64 	%rd54, %rd2, %rd53;
	ld.global.f64 	%fd78, [%rd54];
	ld.global.f64 	%fd79, [%rd46+32];
	fma.rn.f64 	%fd80, %fd78, %fd79, %fd77;
	add.s32 	%r44, %r39, 5;
	mul.wide.u32 	%rd55, %r44, 8;
	add.s64 	%rd56, %rd2, %rd55;
	ld.global.f64 	%fd81, [%rd56];
	ld.global.f64 	%fd82, [%rd46+40];
	fma.rn.f64 	%fd83, %fd81, %fd82, %fd80;
	add.s32 	%r45, %r39, 6;
	mul.wide.u32 	%rd57, %r45, 8;
	add.s64 	%rd58, %rd2, %rd57;
	ld.global.f64 	%fd84, [%rd58];
	ld.global.f64 	%fd85, [%rd46+48];
	fma.rn.f64 	%fd86, %fd84, %fd85, %fd83;
	add.s32 	%r46, %r39, 7;
	mul.wide.u32 	%rd59, %r46, 8;
	add.s64 	%rd60, %rd2, %rd59;
	ld.global.f64 	%fd87, [%rd60];
	ld.global.f64 	%fd88, [%rd46+56];
	fma.rn.f64 	%fd111, %fd87, %fd88, %fd86;
	add.s32 	%r53, %r53, 8;
$L__BB0_7:
	setp.eq.s32 	%p6, %r8, 0;
	@%p6 bra 	$L__BB0_13;
	and.b32  	%r11, %r20, 3;
	setp.lt.u32 	%p7, %r8, 4;
	@%p7 bra 	$L__BB0_10;
	add.s32 	%r47, %r53, %r2;
	mul.wide.u32 	%rd61, %r47, 8;
	add.s64 	%rd62, %rd2, %rd61;
	ld.global.f64 	%fd90, [%rd62];
	mul.wide.u32 	%rd63, %r53, 8;
	add.s64 	%rd64, %rd1, %rd63;
	ld.global.f64 	%fd91, [%rd64];
	fma.rn.f64 	%fd92, %fd90, %fd91, %fd111;
	add.s32 	%r48, %r47, 1;
	mul.wide.u32 	%rd65, %r48, 8;
	add.s64 	%rd66, %rd2, %rd65;
	ld.global.f64 	%fd93, [%rd66];
	ld.global.f64 	%fd94, [%rd64+8];
	fma.rn.f64 	%fd95, %fd93, %fd94, %fd92;
	add.s32 	%r49, %r47, 2;
	mul.wide.u32 	%rd67, %r49, 8;
	add.s64 	%rd68, %rd2, %rd67;
	ld.global.f64 	%fd96, [%rd68];
	ld.global.f64 	%fd97, [%rd64+16];
	fma.rn.f64 	%fd98, %fd96, %fd97, %fd95;
	add.s32 	%r50, %r47, 3;
	mul.wide.u32 	%rd69, %r50, 8;
	add.s64 	%rd70, %rd2, %rd69;
	ld.global.f64 	%fd99, [%rd70];
	ld.global.f64 	%fd100, [%rd64+24];
	fma.rn.f64 	%fd111, %fd99, %fd100, %fd98;
	add.s32 	%r53, %r53, 4;
$L__BB0_10:
	setp.eq.s32 	%p8, %r11, 0;
	@%p8 bra 	$L__BB0_13;
	mul.wide.u32 	%rd71, %r53, 8;
	add.s64 	%rd77, %rd1, %rd71;
	add.s32 	%r56, %r53, %r2;
	neg.s32 	%r55, %r11;
$L__BB0_12:
	.pragma "nounroll";
	mul.wide.u32 	%rd72, %r56, 8;
	add.s64 	%rd73, %rd2, %rd72;
	ld.global.f64 	%fd101, [%rd73];
	ld.global.f64 	%fd102, [%rd77];
	fma.rn.f64 	%fd111, %fd101, %fd102, %fd111;
	add.s64 	%rd77, %rd77, 8;
	add.s32 	%r56, %r56, 1;
	add.s32 	%r55, %r55, 1;
	setp.ne.s32 	%p9, %r55, 0;
	@%p9 bra 	$L__BB0_12;
$L__BB0_13:
	cvta.to.global.u64 	%rd74, %rd6;
	mul.wide.u32 	%rd75, %r1, 8;
	add.s64 	%rd76, %rd74, %rd75;
	st.global.f64 	[%rd76], %fd111;
	ret;

}


// ===== COMPILED SASS (sm_100) =====

	.target	sm_100

	.elftype	@"ET_EXEC"


//--------------------- .note.nv.tkinfo           --------------------------
	.section	.note.nv.tkinfo,"",@"SHT_NOTE"
	.sectionflags	@"SHF_NOTE_NV_TKINFO"
	.tkinfo
        /*0018*/ 	.word	0x00000002
        /*0030*/ 	.string	""
        /*0030*/ 	.string	"ptxas"
        /*0030*/ 	.string	"Cuda compilation tools, release 13.0, V13.0.88"
        /*0030*/ 	.string	"Build cuda_13.0.r13.0/compiler.36424714_0"
        /*0030*/ 	.string	"-arch sm_100 -m 64 "



//--------------------- .note.nv.cuinfo           --------------------------
	.section	.note.nv.cuinfo,"",@"SHT_NOTE"
	.sectionflags	@"SHF_NOTE_NV_CUINFO"
        /*0018*/ 	.short	0x0002
        /*001a*/ 	.short	0x0064
        /*001c*/ 	.short	0x0082
	.zero		2


//--------------------- .nv.info                  --------------------------
	.section	.nv.info,"",@"SHT_CUDA_INFO"
	.align	4


	//----- nvinfo : EIATTR_REGCOUNT
	.align		4
        /*0000*/ 	.byte	0x04, 0x2f
        /*0002*/ 	.short	(.L_1 - .L_0)
	.align		4
.L_0:
        /*0004*/ 	.word	index@(_Z26vectorMultiplicationKernelPdPKdS1_j)
        /*0008*/ 	.word	0x00000020


	//----- nvinfo : EIATTR_FRAME_SIZE
	.align		4
.L_1:
        /*000c*/ 	.byte	0x04, 0x11
        /*000e*/ 	.short	(.L_3 - .L_2)
	.align		4
.L_2:
        /*0010*/ 	.word	index@(_Z26vectorMultiplicationKernelPdPKdS1_j)
        /*0014*/ 	.word	0x00000000


	//----- nvinfo : EIATTR_MIN_STACK_SIZE
	.align		4
.L_3:
        /*0018*/ 	.byte	0x04, 0x12
        /*001a*/ 	.short	(.L_5 - .L_4)
	.align		4
.L_4:
        /*001c*/ 	.word	index@(_Z26vectorMultiplicationKernelPdPKdS1_j)
        /*0020*/ 	.word	0x00000000
.L_5:


//--------------------- .nv.compat                --------------------------
	.section	.nv.compat,"",@"SHT_CUDA_COMPAT_INFO"
	.align	4
        /*0000*/ 	.byte	0x02, 0x09, 0x00, 0x00, 0x02, 0x02, 0x01, 0x00, 0x02, 0x05, 0x05, 0x00, 0x03, 0x07, 0x01, 0x01
        /*0010*/ 	.byte	0x02, 0x03, 0x00, 0x00, 0x02, 0x06, 0x01, 0x00, 0x04, 0x0b, 0x08, 0x00, 0x01, 0x00, 0x00, 0x00
        /*0020*/ 	.byte	0x00, 0x00, 0x00, 0x00


//--------------------- .nv.info._Z26vectorMultiplicationKernelPdPKdS1_j --------------------------
	.section	.nv.info._Z26vectorMultiplicationKernelPdPKdS1_j,"",@"SHT_CUDA_INFO"
	.sectionflags	@""
	.align	4


	//----- nvinfo : EIATTR_CUDA_API_VERSION
	.align		4
        /*0000*/ 	.byte	0x04, 0x37
        /*0002*/ 	.short	(.L_7 - .L_6)
.L_6:
        /*0004*/ 	.word	0x00000082


	//----- nvinfo : EIATTR_KPARAM_INFO
	.align		4
.L_7:
        /*0008*/ 	.byte	0x04, 0x17
        /*000a*/ 	.short	(.L_9 - .L_8)
.L_8:
        /*000c*/ 	.word	0x00000000
        /*0010*/ 	.short	0x0003
        /*0012*/ 	.short	0x0018
        /*0014*/ 	.byte	0x00, 0xf0, 0x11, 0x00


	//----- nvinfo : EIATTR_KPARAM_INFO
	.align		4
.L_9:
        /*0018*/ 	.byte	0x04, 0x17
        /*001a*/ 	.short	(.L_11 - .L_10)
.L_10:
        /*001c*/ 	.word	0x00000000
        /*0020*/ 	.short	0x0002
        /*0022*/ 	.short	0x0010
        /*0024*/ 	.byte	0x00, 0xf5, 0x21, 0x00


	//----- nvinfo : EIATTR_KPARAM_INFO
	.align		4
.L_11:
        /*0028*/ 	.byte	0x04, 0x17
        /*002a*/ 	.short	(.L_13 - .L_12)
.L_12:
        /*002c*/ 	.word	0x00000000
        /*0030*/ 	.short	0x0001
        /*0032*/ 	.short	0x0008
        /*0034*/ 	.byte	0x00, 0xf5, 0x21, 0x00


	//----- nvinfo : EIATTR_KPARAM_INFO
	.align		4
.L_13:
        /*0038*/ 	.byte	0x04, 0x17
        /*003a*/ 	.short	(.L_15 - .L_14)
.L_14:
        /*003c*/ 	.word	0x00000000
        /*0040*/ 	.short	0x0000
        /*0042*/ 	.short	0x0000
        /*0044*/ 	.byte	0x00, 0xf5, 0x21, 0x00


	//----- nvinfo : EIATTR_SPARSE_MMA_MASK
	.align		4
.L_15:
        /*0048*/ 	.byte	0x03, 0x50
        /*004a*/ 	.short	0x0000


	//----- nvinfo : EIATTR_MAXREG_COUNT
	.align		4
        /*004c*/ 	.byte	0x03, 0x1b
        /*004e*/ 	.short	0x00ff


	//----- nvinfo : EIATTR_MERCURY_ISA_VERSION
	.align		4
        /*0050*/ 	.byte	0x03, 0x5f
        /*0052*/ 	.short	0x0101


	//----- nvinfo : EIATTR_VRC_CTA_INIT_COUNT
	.align		4
        /*0054*/ 	.byte	0x02, 0x4a
	.zero		1
	.zero		1


	//----- nvinfo : EIATTR_EXIT_INSTR_OFFSETS
	.align		4
        /*0058*/ 	.byte	0x04, 0x1c
        /*005a*/ 	.short	(.L_17 - .L_16)


	//   ....[0]....
.L_16:
        /*005c*/ 	.word	0x00000cc0


	//----- nvinfo : EIATTR_CBANK_PARAM_SIZE
	.align		4
.L_17:
        /*0060*/ 	.byte	0x03, 0x19
        /*0062*/ 	.short	0x001c


	//----- nvinfo : EIATTR_PARAM_CBANK
	.align		4
        /*0064*/ 	.byte	0x04, 0x0a
        /*0066*/ 	.short	(.L_19 - .L_18)
	.align		4
.L_18:
        /*0068*/ 	.word	index@(.nv.constant0._Z26vectorMultiplicationKernelPdPKdS1_j)
        /*006c*/ 	.short	0x0380
        /*006e*/ 	.short	0x001c


	//----- nvinfo : EIATTR_SW_WAR
	.align		4
.L_19:
        /*0070*/ 	.byte	0x04, 0x36
        /*0072*/ 	.short	(.L_21 - .L_20)
.L_20:
        /*0074*/ 	.word	0x00000008
.L_21:


//--------------------- .nv.callgraph             --------------------------
	.section	.nv.callgraph,"",@"SHT_CUDA_CALLGRAPH"
	.align	4
	.sectionentsize	8
	.align		4
        /*0000*/ 	.word	0x00000000
	.align		4
        /*0004*/ 	.word	0xffffffff
	.align		4
        /*0008*/ 	.word	0x00000000
	.align		4
        /*000c*/ 	.word	0xfffffffe
	.align		4
        /*0010*/ 	.word	0x00000000
	.align		4
        /*0014*/ 	.word	0xfffffffd
	.align		4
        /*0018*/ 	.word	0x00000000
	.align		4
        /*001c*/ 	.word	0xfffffffc


//--------------------- .text._Z26vectorMultiplicationKernelPdPKdS1_j --------------------------
	.section	.text._Z26vectorMultiplicationKernelPdPKdS1_j,"ax",@progbits
	.align	128
        .global         _Z26vectorMultiplicationKernelPdPKdS1_j
        .type           _Z26vectorMultiplicationKernelPdPKdS1_j,@function
        .size           _Z26vectorMultiplicationKernelPdPKdS1_j,(.L_x_7 - _Z26vectorMultiplicationKernelPdPKdS1_j)
        .other          _Z26vectorMultiplicationKernelPdPKdS1_j,@"STO_CUDA_ENTRY STV_DEFAULT"
_Z26vectorMultiplicationKernelPdPKdS1_j:
.text._Z26vectorMultiplicationKernelPdPKdS1_j:
[----:B------:R-:W-:Y:S01]  /*0000*/  LDC R1, c[0x0][0x37c] ;  /* 0x0000df00ff017b82 */ /* 0x000fe20000000800 */
[----:B------:R-:W0:Y:S01]  /*0010*/  LDCU UR8, c[0x0][0x398] ;  /* 0x00007300ff0877ac */ /* 0x000e220008000800 */
[----:B------:R-:W1:Y:S01]  /*0020*/  S2R R0, SR_TID.X ;  /* 0x0000000000007919 */ /* 0x000e620000002100 */
[----:B------:R-:W-:Y:S01]  /*0030*/  CS2R R2, SRZ ;  /* 0x0000000000027805 */ /* 0x000fe2000001ff00 */
[----:B------:R-:W2:Y:S01]  /*0040*/  LDCU.64 UR6, c[0x0][0x358] ;  /* 0x00006b00ff0677ac */ /* 0x000ea20008000a00 */
[----:B0-----:R-:W-:-:S09]  /*0050*/  UISETP.NE.AND UP0, UPT, UR8, URZ, UPT ;  /* 0x000000ff0800728c */ /* 0x001fd2000bf05270 */
[----:B--2---:R-:W-:Y:S05]  /*0060*/  BRA.U !UP0, `(.L_x_0) ;  /* 0x0000000d08087547 */ /* 0x004fea000b800000 */
[----:B------:R-:W-:Y:S01]  /*0070*/  UISETP.GE.U32.AND UP0, UPT, UR8, 0x10, UPT ;  /* 0x000000100800788c */ /* 0x000fe2000bf06070 */
[----:B------:R-:W-:Y:S01]  /*0080*/  HFMA2 R27, -RZ, RZ, 0, 0 ;  /* 0x00000000ff1b7431 */ /* 0x000fe200000001ff */
[----:B------:R-:W-:Y:S01]  /*0090*/  ULOP3.LUT UR4, UR8, 0xf, URZ, 0xc0, !UPT ;  /* 0x0000000f08047892 */ /* 0x000fe2000f8ec0ff */
[----:B------:R-:W-:-:S03]  /*00a0*/  CS2R R2, SRZ ;  /* 0x0000000000027805 */ /* 0x000fc6000001ff00 */
[----:B------:R-:W-:-:S03]  /*00b0*/  UISETP.NE.AND UP1, UPT, UR4, URZ, UPT ;  /* 0x000000ff0400728c */ /* 0x000fc6000bf25270 */
[----:B------:R-:W-:Y:S08]  /*00c0*/  BRA.U !UP0, `(.L_x_1) ;  /* 0x0000000508687547 */ /* 0x000ff0000b800000 */
[----:B------:R-:W-:Y:S01]  /*00d0*/  ULOP3.LUT UR5, UR8, 0xfffffff0, URZ, 0xc0, !UPT ;  /* 0xfffffff008057892 */ /* 0x000fe2000f8ec0ff */
[----:B------:R-:W-:Y:S02]  /*00e0*/  MOV R25, RZ ;  /* 0x000000ff00197202 */ /* 0x000fe40000000f00 */
[----:B------:R-:W-:-:S03]  /*00f0*/  CS2R R2, SRZ ;  /* 0x0000000000027805 */ /* 0x000fc6000001ff00 */
[----:B------:R-:W-:-:S07]  /*0100*/  MOV R27, UR5 ;  /* 0x00000005001b7c02 */ /* 0x000fce0008000f00 */
.L_x_2:
[----:B------:R-:W0:Y:S01]  /*0110*/  LDC.64 R4, c[0x0][0x388] ;  /* 0x0000e200ff047b82 */ /* 0x000e220000000a00 */
[----:B-1----:R-:W-:-:S05]  /*0120*/  IMAD R29, R0, UR8, R25 ;  /* 0x00000008001d7c24 */ /* 0x002fca000f8e0219 */
[C---:B------:R-:W-:Y:S02]  /*0130*/  IADD3 R11, PT, PT, R29.reuse, 0x1, RZ ;  /* 0x000000011d0b7810 */ /* 0x040fe40007ffe0ff */
[----:B------:R-:W1:Y:S01]  /*0140*/  LDC.64 R6, c[0x0][0x390] ;  /* 0x0000e400ff067b82 */ /* 0x000e620000000a00 */
[C---:B------:R-:W-:Y:S01]  /*0150*/  IADD3 R15, PT, PT, R29.reuse, 0x2, RZ ;  /* 0x000000021d0f7810 */ /* 0x040fe20007ffe0ff */
[----:B0-----:R-:W-:-:S04]  /*0160*/  IMAD.WIDE.U32 R12, R29, 0x8, R4 ;  /* 0x000000081d0c7825 */ /* 0x001fc800078e0004 */
[----:B------:R-:W-:Y:S02]  /*0170*/  IMAD.WIDE.U32 R10, R11, 0x8, R4 ;  /* 0x000000080b0a7825 */ /* 0x000fe400078e0004 */
[----:B------:R-:W2:Y:S02]  /*0180*/  LDG.E.64 R12, desc[UR6][R12.64] ;  /* 0x000000060c0c7981 */ /* 0x000ea4000c1e1b00 */
[----:B-1----:R-:W-:Y:S02]  /*0190*/  IMAD.WIDE.U32 R6, R25, 0x8, R6 ;  /* 0x0000000819067825 */ /* 0x002fe400078e0006 */
[----:B------:R-:W3:Y:S04]  /*01a0*/  LDG.E.64 R10, desc[UR6][R10.64] ;  /* 0x000000060a0a7981 */ /* 0x000ee8000c1e1b00 */
[----:B------:R-:W2:Y:S01]  /*01b0*/  LDG.E.64 R18, desc[UR6][R6.64] ;  /* 0x0000000606127981 */ /* 0x000ea2000c1e1b00 */
[----:B------:R-:W-:-:S03]  /*01c0*/  IMAD.WIDE.U32 R14, R15, 0x8, R4 ;  /* 0x000000080f0e7825 */ /* 0x000fc600078e0004 */
[----:B------:R-:W3:Y:S04]  /*01d0*/  LDG.E.64 R16, desc[UR6][R6.64+0x8] ;  /* 0x0000080606107981 */ /* 0x000ee8000c1e1b00 */
[----:B------:R-:W4:Y:S04]  /*01e0*/  LDG.E.64 R22, desc[UR6][R6.64+0x10] ;  /* 0x0000100606167981 */ /* 0x000f28000c1e1b00 */
[----:B------:R-:W4:Y:S01]  /*01f0*/  LDG.E.64 R14, desc[UR6][R14.64] ;  /* 0x000000060e0e7981 */ /* 0x000f22000c1e1b00 */
[----:B------:R-:W-:-:S03]  /*0200*/  IADD3 R9, PT, PT, R29, 0x3, RZ ;  /* 0x000000031d097810 */ /* 0x000fc60007ffe0ff */
[----:B------:R-:W5:Y:S02]  /*0210*/  LDG.E.64 R20, desc[UR6][R6.64+0x28] ;  /* 0x0000280606147981 */ /* 0x000f64000c1e1b00 */
[----:B------:R-:W-:-:S06]  /*0220*/  IMAD.WIDE.U32 R8, R9, 0x8, R4 ;  /* 0x0000000809087825 */ /* 0x000fcc00078e0004 */
[----:B------:R-:W5:Y:S01]  /*0230*/  LDG.E.64 R8, desc[UR6][R8.64] ;  /* 0x0000000608087981 */ /* 0x000f62000c1e1b00 */
[----:B--2---:R-:W-:Y:S01]  /*0240*/  DFMA R18, R12, R18, R2 ;  /* 0x000000120c12722b */ /* 0x004fe20000000002 */
[----:B------:R-:W-:Y:S02]  /*0250*/  IADD3 R13, PT, PT, R29, 0x4, RZ ;  /* 0x000000041d0d7810 */ /* 0x000fe40007ffe0ff */
[----:B------:R-:W5:Y:S03]  /*0260*/  LDG.E.64 R2, desc[UR6][R6.64+0x18] ;  /* 0x0000180606027981 */ /* 0x000f66000c1e1b00 */
[--C-:B------:R-:W-:Y:S02]  /*0270*/  IMAD.WIDE.U32 R12, R13, 0x8, R4.reuse ;  /* 0x000000080d0c7825 */ /* 0x100fe400078e0004 */
[----:B---3--:R-:W-:Y:S01]  /*0280*/  DFMA R16, R10, R16, R18 ;  /* 0x000000100a10722b */ /* 0x008fe20000000012 */
[----:B------:R-:W-:Y:S01]  /*0290*/  IADD3 R11, PT, PT, R29, 0x5, RZ ;  /* 0x000000051d0b7810 */ /* 0x000fe20007ffe0ff */
[----:B------:R-:W2:Y:S04]  /*02a0*/  LDG.E.64 R18, desc[UR6][R6.64+0x20] ;  /* 0x0000200606127981 */ /* 0x000ea8000c1e1b00 */
[----:B------:R-:W2:Y:S01]  /*02b0*/  LDG.E.64 R12, desc[UR6][R12.64] ;  /* 0x000000060c0c7981 */ /* 0x000ea2000c1e1b00 */
[--C-:B------:R-:W-:Y:S01]  /*02c0*/  IMAD.WIDE.U32 R10, R11, 0x8, R4.reuse ;  /* 0x000000080b0a7825 */ /* 0x100fe200078e0004 */
[----:B----4-:R-:W-:Y:S01]  /*02d0*/  DFMA R22, R14, R22, R16 ;  /* 0x000000160e16722b */ /* 0x010fe20000000010 */
[----:B------:R-:W-:Y:S01]  /*02e0*/  IADD3 R17, PT, PT, R29, 0x6, RZ ;  /* 0x000000061d117810 */ /* 0x000fe20007ffe0ff */
[----:B------:R-:W3:Y:S04]  /*02f0*/  LDG.E.64 R14, desc[UR6][R6.64+0x30] ;  /* 0x00003006060e7981 */ /* 0x000ee8000c1e1b00 */
[----:B------:R-:W4:Y:S01]  /*0300*/  LDG.E.64 R10, desc[UR6][R10.64] ;  /* 0x000000060a0a7981 */ /* 0x000f22000c1e1b00 */
[----:B------:R-:W-:-:S06]  /*0310*/  IMAD.WIDE.U32 R16, R17, 0x8, R4 ;  /* 0x0000000811107825 */ /* 0x000fcc00078e0004 */
[----:B------:R-:W3:Y:S01]  /*0320*/  LDG.E.64 R16, desc[UR6][R16.64] ;  /* 0x0000000610107981 */ /* 0x000ee2000c1e1b00 */
[----:B-----5:R-:W-:Y:S01]  /*0330*/  DFMA R2, R8, R2, R22 ;  /* 0x000000020802722b */ /* 0x020fe20000000016 */
[----:B------:R-:W-:Y:S02]  /*0340*/  IADD3 R9, PT, PT, R29, 0x7, RZ ;  /* 0x000000071d097810 */ /* 0x000fe40007ffe0ff */
[----:B------:R-:W5:Y:S03]  /*0350*/  LDG.E.64 R22, desc[UR6][R6.64+0x50] ;  /* 0x0000500606167981 */ /* 0x000f66000c1e1b00 */
[----:B------:R-:W-:Y:S02]  /*0360*/  IMAD.WIDE.U32 R8, R9, 0x8, R4 ;  /* 0x0000000809087825 */ /* 0x000fe400078e0004 */
[----:B--2---:R-:W-:-:S04]  /*0370*/  DFMA R18, R12, R18, R2 ;  /* 0x000000120c12722b */ /* 0x004fc80000000002 */
[----:B------:R-:W2:Y:S01]  /*0380*/  LDG.E.64 R8, desc[UR6][R8.64] ;  /* 0x0000000608087981 */ /* 0x000ea2000c1e1b00 */
[----:B------:R-:W-:-:S03]  /*0390*/  IADD3 R13, PT, PT, R29, 0x8, RZ ;  /* 0x000000081d0d7810 */ /* 0x000fc60007ffe0ff */
[----:B------:R-:W2:Y:S02]  /*03a0*/  LDG.E.64 R2, desc[UR6][R6.64+0x38] ;  /* 0x0000380606027981 */ /* 0x000ea4000c1e1b00 */
[--C-:B------:R-:W-:Y:S01]  /*03b0*/  IMAD.WIDE.U32 R12, R13, 0x8, R4.reuse ;  /* 0x000000080d0c7825 */ /* 0x100fe200078e0004 */
[----:B----4-:R-:W-:Y:S01]  /*03c0*/  DFMA R20, R10, R20, R18 ;  /* 0x000000140a14722b */ /* 0x010fe20000000012 */
[----:B------:R-:W-:Y:S01]  /*03d0*/  IADD3 R19, PT, PT, R29, 0x9, RZ ;  /* 0x000000091d137810 */ /* 0x000fe20007ffe0ff */
[----:B------:R-:W4:Y:S04]  /*03e0*/  LDG.E.64 R10, desc[UR6][R6.64+0x40] ;  /* 0x00004006060a7981 */ /* 0x000f28000c1e1b00 */
[----:B------:R-:W4:Y:S01]  /*03f0*/  LDG.E.64 R12, desc[UR6][R12.64] ;  /* 0x000000060c0c7981 */ /* 0x000f22000c1e1b00 */
[--C-:B------:R-:W-:Y:S01]  /*0400*/  IMAD.WIDE.U32 R18, R19, 0x8, R4.reuse ;  /* 0x0000000813127825 */ /* 0x100fe200078e0004 */
[----:B---3--:R-:W-:Y:S01]  /*0410*/  DFMA R14, R16, R14, R20 ;  /* 0x0000000e100e722b */ /* 0x008fe20000000014 */
[----:B------:R-:W-:Y:S01]  /*0420*/  IADD3 R21, PT, PT, R29, 0xa, RZ ;  /* 0x0000000a1d157810 */ /* 0x000fe20007ffe0ff */
[----:B------:R-:W3:Y:S04]  /*0430*/  LDG.E.64 R16, desc[UR6][R6.64+0x48] ;  /* 0x0000480606107981 */ /* 0x000ee8000c1e1b00 */
[----:B------:R-:W3:Y:S01]  /*0440*/  LDG.E.64 R18, desc[UR6][R18.64] ;  /* 0x0000000612127981 */ /* 0x000ee2000c1e1b00 */
[----:B------:R-:W-:-:S06]  /*0450*/  IMAD.WIDE.U32 R20, R21, 0x8, R4 ;  /* 0x0000000815147825 */ /* 0x000fcc00078e0004 */
[----:B------:R-:W5:Y:S01]  /*0460*/  LDG.E.64 R20, desc[UR6][R20.64] ;  /* 0x0000000614147981 */ /* 0x000f62000c1e1b00 */
[----:B--2---:R-:W-:Y:S01]  /*0470*/  DFMA R8, R8, R2, R14 ;  /* 0x000000020808722b */ /* 0x004fe2000000000e */
[----:B------:R-:W-:Y:S02]  /*0480*/  IADD3 R3, PT, PT, R29, 0xb, RZ ;  /* 0x0000000b1d037810 */ /* 0x000fe40007ffe0ff */
[----:B------:R-:W2:Y:S03]  /*0490*/  LDG.E.64 R14, desc[UR6][R6.64+0x60] ;  /* 0x00006006060e7981 */ /* 0x000ea6000c1e1b00 */
[--C-:B------:R-:W-:Y:S02]  /*04a0*/  IMAD.WIDE.U32 R2, R3, 0x8, R4.reuse ;  /* 0x0000000803027825 */ /* 0x100fe400078e0004 */
        /* <DEDUP_REMOVED lines=8> */
[----:B------:R-:W2:Y:S01]  /*0530*/  LDG.E.64 R12, desc[UR6][R12.64] ;  /* 0x000000060c0c7981 */ /* 0x000ea2000c1e1b00 */
[----:B------:R-:W-:Y:S01]  /*0540*/  IMAD.WIDE.U32 R16, R17, 0x8, R4 ;  /* 0x0000000811107825 */ /* 0x000fe200078e0004 */
[----:B-----5:R-:W-:Y:S01]  /*0550*/  DFMA R10, R20, R22, R10 ;  /* 0x00000016140a722b */ /* 0x020fe2000000000a */
[----:B------:R-:W-:-:S02]  /*0560*/  IADD3 R21, PT, PT, R29, 0xe, RZ ;  /* 0x0000000e1d157810 */ /* 0x000fc40007ffe0ff */
[----:B------:R-:W-:Y:S02]  /*0570*/  VIADD R23, R29, 0xf ;  /* 0x0000000f1d177836 */ /* 0x000fe40000000000 */
[----:B------:R-:W3:Y:S01]  /*0580*/  LDG.E.64 R16, desc[UR6][R16.64] ;  /* 0x0000000610107981 */ /* 0x000ee2000c1e1b00 */
[----:B------:R-:W-:-:S03]  /*0590*/  IMAD.WIDE.U32 R20, R21, 0x8, R4 ;  /* 0x0000000815147825 */ /* 0x000fc600078e0004 */
[----:B------:R-:W5:Y:S01]  /*05a0*/  LDG.E.64 R28, desc[UR6][R6.64+0x78] ;  /* 0x00007806061c7981 */ /* 0x000f62000c1e1b00 */
[----:B------:R-:W-:-:S03]  /*05b0*/  IMAD.WIDE.U32 R22, R23, 0x8, R4 ;  /* 0x0000000817167825 */ /* 0x000fc600078e0004 */
[----:B------:R-:W5:Y:S04]  /*05c0*/  LDG.E.64 R4, desc[UR6][R20.64] ;  /* 0x0000000614047981 */ /* 0x000f68000c1e1b00 */
[----:B------:R-:W5:Y:S04]  /*05d0*/  LDG.E.64 R22, desc[UR6][R22.64] ;  /* 0x0000000616167981 */ /* 0x000f68000c1e1b00 */
[----:B------:R-:W5:Y:S01]  /*05e0*/  LDG.E.64 R20, desc[UR6][R6.64+0x70] ;  /* 0x0000700606147981 */ /* 0x000f62000c1e1b00 */
[----:B------:R-:W-:-:S04]  /*05f0*/  IADD3 R25, PT, PT, R25, 0x10, RZ ;  /* 0x0000001019197810 */ /* 0x000fc80007ffe0ff */
[----:B------:R-:W-:Y:S01]  /*0600*/  ISETP.NE.AND P0, PT, R25, R27, PT ;  /* 0x0000001b1900720c */ /* 0x000fe20003f05270 */
[----:B----4-:R-:W-:-:S08]  /*0610*/  DFMA R2, R2, R8, R10 ;  /* 0x000000080202722b */ /* 0x010fd0000000000a */
[----:B--2---:R-:W-:-:S08]  /*0620*/  DFMA R2, R12, R14, R2 ;  /* 0x0000000e0c02722b */ /* 0x004fd00000000002 */
[----:B---3--:R-:W-:-:S08]  /*0630*/  DFMA R2, R16, R18, R2 ;  /* 0x000000121002722b */ /* 0x008fd00000000002 */
[----:B-----5:R-:W-:-:S08]  /*0640*/  DFMA R2, R4, R20, R2 ;  /* 0x000000140402722b */ /* 0x020fd00000000002 */
[----:B------:R-:W-:Y:S01]  /*0650*/  DFMA R2, R22, R28, R2 ;  /* 0x0000001c1602722b */ /* 0x000fe20000000002 */
[----:B------:R-:W-:Y:S10]  /*0660*/  @P0 BRA `(.L_x_2) ;  /* 0xfffffff800a80947 */ /* 0x000ff4000383ffff */
.L_x_1:
[----:B------:R-:W-:Y:S05]  /*0670*/  BRA.U !UP1, `(.L_x_0) ;  /* 0x0000000509847547 */ /* 0x000fea000b800000 */
[----:B------:R-:W-:Y:S02]  /*0680*/  UISETP.GE.U32.AND UP0, UPT, UR4, 0x8, UPT ;  /* 0x000000080400788c */ /* 0x000fe4000bf06070 */
[----:B------:R-:W-:-:S04]  /*0690*/  ULOP3.LUT UR5, UR8, 0x7, URZ, 0xc0, !UPT ;  /* 0x0000000708057892 */ /* 0x000fc8000f8ec0ff */
[----:B------:R-:W-:-:S03]  /*06a0*/  UISETP.NE.AND UP1, UPT, UR5, URZ, UPT ;  /* 0x000000ff0500728c */ /* 0x000fc6000bf25270 */
[----:B------:R-:W-:Y:S08]  /*06b0*/  BRA.U !UP0, `(.L_x_3) ;  /* 0x0000000108b07547 */ /* 0x000ff0000b800000 */
        /* <DEDUP_REMOVED lines=10> */
[----:B------:R-:W2:Y:S04]  /*0760*/  LDG.E.64 R12, desc[UR6][R4.64] ;  /* 0x00000006040c7981 */ /* 0x000ea8000c1e1b00 */
[----:B------:R-:W3:Y:S01]  /*0770*/  LDG.E.64 R24, desc[UR6][R4.64+0x8] ;  /* 0x0000080604187981 */ /* 0x000ee2000c1e1b00 */
[----:B------:R-:W-:-:S03]  /*0780*/  IMAD.WIDE.U32 R20, R21, 0x8, R6 ;  /* 0x0000000815147825 */ /* 0x000fc600078e0006 */
[----:B------:R-:W4:Y:S04]  /*0790*/  LDG.E.64 R18, desc[UR6][R4.64+0x10] ;  /* 0x0000100604127981 */ /* 0x000f28000c1e1b00 */
[----:B------:R-:W4:Y:S01]  /*07a0*/  LDG.E.64 R20, desc[UR6][R20.64] ;  /* 0x0000000614147981 */ /* 0x000f22000c1e1b00 */
[----:B------:R-:W-:-:S05]  /*07b0*/  IADD3 R11, PT, PT, R17, 0x3, RZ ;  /* 0x00000003110b7810 */ /* 0x000fca0007ffe0ff */
[----:B------:R-:W-:-:S06]  /*07c0*/  IMAD.WIDE.U32 R10, R11, 0x8, R6 ;  /* 0x000000080b0a7825 */ /* 0x000fcc00078e0006 */
[----:B------:R-:W5:Y:S01]  /*07d0*/  LDG.E.64 R10, desc[UR6][R10.64] ;  /* 0x000000060a0a7981 */ /* 0x000f62000c1e1b00 */
[----:B------:R-:W-:-:S05]  /*07e0*/  IADD3 R23, PT, PT, R17, 0x6, RZ ;  /* 0x0000000611177810 */ /* 0x000fca0007ffe0ff */
[--C-:B------:R-:W-:Y:S02]  /*07f0*/  IMAD.WIDE.U32 R28, R23, 0x8, R6.reuse ;  /* 0x00000008171c7825 */ /* 0x100fe400078e0006 */
        /* <DEDUP_REMOVED lines=9> */
[----:B------:R-:W-:Y:S01]  /*0890*/  IMAD.WIDE.U32 R14, R15, 0x8, R6 ;  /* 0x000000080f0e7825 */ /* 0x000fe200078e0006 */
[----:B----4-:R-:W-:-:S02]  /*08a0*/  DFMA R18, R20, R18, R24 ;  /* 0x000000121412722b */ /* 0x010fc40000000018 */
[----:B------:R-:W3:Y:S04]  /*08b0*/  LDG.E.64 R20, desc[UR6][R4.64+0x28] ;  /* 0x0000280604147981 */ /* 0x000ee8000c1e1b00 */
[----:B------:R-:W3:Y:S01]  /*08c0*/  LDG.E.64 R14, desc[UR6][R14.64] ;  /* 0x000000060e0e7981 */ /* 0x000ee2000c1e1b00 */
[----:B------:R-:W-:-:S03]  /*08d0*/  IADD3 R25, PT, PT, R17, 0x7, RZ ;  /* 0x0000000711197810 */ /* 0x000fc60007ffe0ff */
[----:B------:R-:W4:Y:S02]  /*08e0*/  LDG.E.64 R16, desc[UR6][R28.64] ;  /* 0x000000061c107981 */ /* 0x000f24000c1e1b00 */
[----:B------:R-:W-:Y:S02]  /*08f0*/  IMAD.WIDE.U32 R6, R25, 0x8, R6 ;  /* 0x0000000819067825 */ /* 0x000fe400078e0006 */
[----:B------:R-:W4:Y:S04]  /*0900*/  LDG.E.64 R24, desc[UR6][R4.64+0x38] ;  /* 0x0000380604187981 */ /* 0x000f28000c1e1b00 */
[----:B------:R-:W4:Y:S01]  /*0910*/  LDG.E.64 R6, desc[UR6][R6.64] ;  /* 0x0000000606067981 */ /* 0x000f22000c1e1b00 */
[----:B------:R-:W-:Y:S01]  /*0920*/  IADD3 R27, PT, PT, R27, 0x8, RZ ;  /* 0x000000081b1b7810 */ /* 0x000fe20007ffe0ff */
[----:B-----5:R-:W-:-:S08]  /*0930*/  DFMA R10, R10, R12, R18 ;  /* 0x0000000c0a0a722b */ /* 0x020fd00000000012 */
[----:B--2---:R-:W-:-:S08]  /*0940*/  DFMA R2, R2, R8, R10 ;  /* 0x000000080202722b */ /* 0x004fd0000000000a */
[----:B---3--:R-:W-:-:S08]  /*0950*/  DFMA R2, R14, R20, R2 ;  /* 0x000000140e02722b */ /* 0x008fd00000000002 */
[----:B----4-:R-:W-:-:S08]  /*0960*/  DFMA R2, R16, R22, R2 ;  /* 0x000000161002722b */ /* 0x010fd00000000002 */
[----:B------:R-:W-:-:S11]  /*0970*/  DFMA R2, R6, R24, R2 ;  /* 0x000000180602722b */ /* 0x000fd60000000002 */
.L_x_3:
[----:B------:R-:W-:Y:S05]  /*0980*/  BRA.U !UP1, `(.L_x_0) ;  /* 0x0000000109c07547 */ /* 0x000fea000b800000 */
[----:B------:R-:W-:Y:S02]  /*0990*/  UISETP.GE.U32.AND UP0, UPT, UR5, 0x4, UPT ;  /* 0x000000040500788c */ /* 0x000fe4000bf06070 */
[----:B------:R-:W-:-:S04]  /*09a0*/  ULOP3.LUT UR4, UR8, 0x3, URZ, 0xc0, !UPT ;  /* 0x0000000308047892 */ /* 0x000fc8000f8ec0ff */
[----:B------:R-:W-:-:S03]  /*09b0*/  UISETP.NE.AND UP1, UPT, UR4, URZ, UPT ;  /* 0x000000ff0400728c */ /* 0x000fc6000bf25270 */
[----:B------:R-:W-:Y:S08]  /*09c0*/  BRA.U !UP0, `(.L_x_4) ;  /* 0x0000000108607547 */ /* 0x000ff0000b800000 */
[----:B------:R-:W0:Y:S01]  /*09d0*/  LDC.64 R4, c[0x0][0x388] ;  /* 0x0000e200ff047b82 */ /* 0x000e220000000a00 */
[----:B-1----:R-:W-:-:S04]  /*09e0*/  IMAD R9, R0, UR8, R27 ;  /* 0x0000000800097c24 */ /* 0x002fc8000f8e021b */
[----:B------:R-:W-:-:S03]  /*09f0*/  VIADD R13, R9, 0x1 ;  /* 0x00000001090d7836 */ /* 0x000fc60000000000 */
        /* <DEDUP_REMOVED lines=9> */
[----:B------:R-:W3:Y:S01]  /*0a90*/  LDG.E.64 R6, desc[UR6][R18.64+0x8] ;  /* 0x0000080612067981 */ /* 0x000ee2000c1e1b00 */
[----:B------:R-:W-:-:S03]  /*0aa0*/  IADD3 R21, PT, PT, R9, 0x3, RZ ;  /* 0x0000000309157810 */ /* 0x000fc60007ffe0ff */
[----:B------:R-:W4:Y:S02]  /*0ab0*/  LDG.E.64 R8, desc[UR6][R18.64+0x10] ;  /* 0x0000100612087981 */ /* 0x000f24000c1e1b00 */
[----:B------:R-:W-:Y:S02]  /*0ac0*/  IMAD.WIDE.U32 R20, R21, 0x8, R4 ;  /* 0x0000000815147825 */ /* 0x000fe400078e0004 */
[----:B------:R-:W4:Y:S04]  /*0ad0*/  LDG.E.64 R10, desc[UR6][R10.64] ;  /* 0x000000060a0a7981 */ /* 0x000f28000c1e1b00 */
[----:B------:R-:W5:Y:S04]  /*0ae0*/  LDG.E.64 R4, desc[UR6][R18.64+0x18] ;  /* 0x0000180612047981 */ /* 0x000f68000c1e1b00 */
[----:B------:R-:W5:Y:S01]  /*0af0*/  LDG.E.64 R20, desc[UR6][R20.64] ;  /* 0x0000000614147981 */ /* 0x000f62000c1e1b00 */
[----:B------:R-:W-:Y:S01]  /*0b00*/  IADD3 R27, PT, PT, R27, 0x4, RZ ;  /* 0x000000041b1b7810 */ /* 0x000fe20007ffe0ff */
[----:B--2---:R-:W-:-:S08]  /*0b10*/  DFMA R14, R14, R16, R2 ;  /* 0x000000100e0e722b */ /* 0x004fd00000000002 */
[----:B---3--:R-:W-:-:S08]  /*0b20*/  DFMA R6, R12, R6, R14 ;  /* 0x000000060c06722b */ /* 0x008fd0000000000e */
[----:B----4-:R-:W-:-:S08]  /*0b30*/  DFMA R6, R10, R8, R6 ;  /* 0x000000080a06722b */ /* 0x010fd00000000006 */
[----:B-----5:R-:W-:-:S11]  /*0b40*/  DFMA R2, R20, R4, R6 ;  /* 0x000000041402722b */ /* 0x020fd60000000006 */
.L_x_4:
[----:B------:R-:W-:Y:S05]  /*0b50*/  BRA.U !UP1, `(.L_x_0) ;  /* 0x00000001094c7547 */ /* 0x000fea000b800000 */
[----:B------:R-:W0:Y:S01]  /*0b60*/  LDC.64 R4, c[0x0][0x390] ;  /* 0x0000e400ff047b82 */ /* 0x000e220000000a00 */
[----:B------:R-:W-:-:S07]  /*0b70*/  UIADD3 UR4, UPT, UPT, -UR4, URZ, URZ ;  /* 0x000000ff04047290 */ /* 0x000fce000fffe1ff */
[----:B------:R-:W2:Y:S01]  /*0b80*/  LDC.64 R8, c[0x0][0x388] ;  /* 0x0000e200ff087b82 */ /* 0x000ea20000000a00 */
[----:B0-----:R-:W-:-:S04]  /*0b90*/  IMAD.WIDE.U32 R4, R27, 0x8, R4 ;  /* 0x000000081b047825 */ /* 0x001fc800078e0004 */
[----:B-1----:R-:W-:Y:S01]  /*0ba0*/  IMAD R27, R0, UR8, R27 ;  /* 0x00000008001b7c24 */ /* 0x002fe2000f8e021b */
[----:B------:R-:W-:Y:S02]  /*0bb0*/  MOV R10, R4 ;  /* 0x00000004000a7202 */ /* 0x000fe40000000f00 */
[----:B------:R-:W-:-:S07]  /*0bc0*/  MOV R11, R5 ;  /* 0x00000005000b7202 */ /* 0x000fce0000000f00 */
.L_x_5:
[----:B--2---:R-:W-:Y:S01]  /*0bd0*/  IMAD.WIDE.U32 R4, R27, 0x8, R8 ;  /* 0x000000081b047825 */ /* 0x004fe200078e0008 */
[----:B------:R-:W-:Y:S02]  /*0be0*/  MOV R6, R10 ;  /* 0x0000000a00067202 */ /* 0x000fe40000000f00 */
[----:B------:R-:W-:-:S03]  /*0bf0*/  MOV R7, R11 ;  /* 0x0000000b00077202 */ /* 0x000fc60000000f00 */
[----:B------:R-:W2:Y:S04]  /*0c00*/  LDG.E.64 R4, desc[UR6][R4.64] ;  /* 0x0000000604047981 */ /* 0x000ea8000c1e1b00 */
[----:B------:R-:W2:Y:S01]  /*0c10*/  LDG.E.64 R6, desc[UR6][R6.64] ;  /* 0x0000000606067981 */ /* 0x000ea2000c1e1b00 */
[----:B------:R-:W-:Y:S01]  /*0c20*/  UIADD3 UR4, UPT, UPT, UR4, 0x1, URZ ;  /* 0x0000000104047890 */ /* 0x000fe2000fffe0ff */
[----:B------:R-:W-:Y:S02]  /*0c30*/  IADD3 R10, P0, PT, R10, 0x8, RZ ;  /* 0x000000080a0a7810 */ /* 0x000fe40007f1e0ff */
[----:B------:R-:W-:Y:S01]  /*0c40*/  IADD3 R27, PT, PT, R27, 0x1, RZ ;  /* 0x000000011b1b7810 */ /* 0x000fe20007ffe0ff */
[----:B------:R-:W-:Y:S01]  /*0c50*/  UISETP.NE.AND UP0, UPT, UR4, URZ, UPT ;  /* 0x000000ff0400728c */ /* 0x000fe2000bf05270 */
[----:B------:R-:W-:Y:S01]  /*0c60*/  IADD3.X R11, PT, PT, RZ, R11, RZ, P0, !PT ;  /* 0x0000000bff0b7210 */ /* 0x000fe200007fe4ff */
[----:B--2---:R-:W-:-:S07]  /*0c70*/  DFMA R2, R4, R6, R2 ;  /* 0x000000060402722b */ /* 0x004fce0000000002 */
[----:B------:R-:W-:Y:S05]  /*0c80*/  BRA.U UP0, `(.L_x_5) ;  /* 0xfffffffd00d07547 */ /* 0x000fea000b83ffff */
.L_x_0:
[----:B------:R-:W1:Y:S02]  /*0c90*/  LDC.64 R4, c[0x0][0x380] ;  /* 0x0000e000ff047b82 */ /* 0x000e640000000a00 */
[----:B-1----:R-:W-:-:S05]  /*0ca0*/  IMAD.WIDE.U32 R4, R0, 0x8, R4 ;  /* 0x0000000800047825 */ /* 0x002fca00078e0004 */
[----:B------:R-:W-:Y:S01]  /*0cb0*/  STG.E.64 desc[UR6][R4.64], R2 ;  /* 0x0000000204007986 */ /* 0x000fe2000c101b06 */
[----:B------:R-:W-:Y:S05]  /*0cc0*/  EXIT ;  /* 0x000000000000794d */ /* 0x000fea0003800000 */
.L_x_6:
[----:B------:R-:W-:-:S00]  /*0cd0*/  BRA `(.L_x_6) ;  /* 0xfffffffc00fc7947 */ /* 0x000fc0000383ffff */
[----:B------:R-:W-:-:S00]  /*0ce0*/  NOP ;  /* 0x0000000000007918 */ /* 0x000fc00000000000 */
        /* <DEDUP_REMOVED lines=9> */
.L_x_7:


//--------------------- .nv.shared.reserved.0     --------------------------
	.section	.nv.shared.reserved.0,"aw",@nobits
	.weak		__nv_reservedSMEM_offset_0_alias
	.size		__nv_reservedSMEM_offset_0_alias, 0, 64
	.other		__nv_reservedSMEM_offset_0_alias,@"STO_CUDA_RESERVED_SHARED STV_DEFAULT"
__nv_reservedSMEM_offset_0_alias:
	.zero		0
	.zero		64


//--------------------- .nv.constant0._Z26vectorMultiplicationKernelPdPKdS1_j --------------------------
	.section	.nv.constant0._Z26vectorMultiplicationKernelPdPKdS1_j,"a",@progbits
	.sectionflags	@""
	.align	4
.nv.constant0._Z26vectorMultiplicationKernelPdPKdS1_j:
	.zero		924


//--------------------- SYMBOLS --------------------------

	.type		.nv.reservedSmem.offset0,@object
	.size		.nv.reservedSmem.offset0,0x4
